//
// Generated by NVIDIA NVVM Compiler
//
// Compiler Build ID: CL-36424714
// Cuda compilation tools, release 13.0, V13.0.88
// Based on NVVM 20.0.0
//

.version 9.0
.target sm_100
.address_size 64

	// .globl	d_z_real

.visible .entry d_z_real(
	.param .u64 .ptr .align 1 d_z_real_param_0,
	.param .u64 .ptr .align 1 d_z_real_param_1,
	.param .u32 d_z_real_param_2,
	.param .u32 d_z_real_param_3,
	.param .u32 d_z_real_param_4,
	.param .u32 d_z_real_param_5
)
{
	.reg .pred 	%p<8>;
	.reg .b32 	%r<23>;
	.reg .b32 	%f<5>;
	.reg .b64 	%rd<18>;

	ld.param.u64 	%rd4, [d_z_real_param_0];
	ld.param.u64 	%rd5, [d_z_real_param_1];
	ld.param.u32 	%r4, [d_z_real_param_2];
	ld.param.u32 	%r7, [d_z_real_param_3];
	ld.param.u32 	%r8, [d_z_real_param_4];
	ld.param.u32 	%r6, [d_z_real_param_5];
	cvta.to.global.u64 	%rd1, %rd4;
	cvta.to.global.u64 	%rd2, %rd5;
	mov.u32 	%r9, %tid.x;
	mov.u32 	%r10, %ctaid.x;
	mov.u32 	%r11, %ntid.x;
	mad.lo.s32 	%r1, %r10, %r11, %r9;
	mov.u32 	%r12, %tid.y;
	mov.u32 	%r13, %ctaid.y;
	mov.u32 	%r14, %ntid.y;
	mad.lo.s32 	%r15, %r13, %r14, %r12;
	mov.u32 	%r16, %tid.z;
	mov.u32 	%r17, %ctaid.z;
	mov.u32 	%r18, %ntid.z;
	mad.lo.s32 	%r3, %r17, %r18, %r16;
	setp.ge.u32 	%p1, %r1, %r4;
	setp.ge.u32 	%p2, %r15, %r7;
	or.pred  	%p3, %p1, %p2;
	setp.ge.u32 	%p4, %r3, %r8;
	or.pred  	%p5, %p3, %p4;
	@%p5 bra 	$L__BB0_6;
	mad.lo.s32 	%r19, %r7, %r3, %r15;
	mad.lo.s32 	%r20, %r19, %r4, %r1;
	cvt.u64.u32 	%rd3, %r20;
	setp.eq.s32 	%p6, %r3, 0;
	@%p6 bra 	$L__BB0_3;
	shl.b64 	%rd6, %rd3, 2;
	add.s64 	%rd7, %rd2, %rd6;
	ld.global.f32 	%f1, [%rd7];
	mul.lo.s32 	%r21, %r7, %r4;
	cvt.u64.u32 	%rd8, %r21;
	sub.s64 	%rd9, %rd3, %rd8;
	shl.b64 	%rd10, %rd9, 2;
	add.s64 	%rd11, %rd2, %rd10;
	ld.global.f32 	%f2, [%rd11];
	sub.f32 	%f3, %f1, %f2;
	add.s64 	%rd12, %rd1, %rd6;
	st.global.f32 	[%rd12], %f3;
	bra.uni 	$L__BB0_6;
$L__BB0_3:
	setp.eq.s32 	%p7, %r6, 0;
	@%p7 bra 	$L__BB0_5;
	shl.b64 	%rd13, %rd3, 2;
	add.s64 	%rd14, %rd2, %rd13;
	ld.global.f32 	%f4, [%rd14];
	add.s64 	%rd15, %rd1, %rd13;
	st.global.f32 	[%rd15], %f4;
	bra.uni 	$L__BB0_6;
$L__BB0_5:
	shl.b64 	%rd16, %rd3, 2;
	add.s64 	%rd17, %rd1, %rd16;
	mov.b32 	%r22, 0;
	st.global.u32 	[%rd17], %r22;
$L__BB0_6:
	ret;

}


// ===== COMPILED SASS (sm_100) =====

	.target	sm_100

	.elftype	@"ET_EXEC"


//--------------------- .note.nv.tkinfo           --------------------------
	.section	.note.nv.tkinfo,"",@"SHT_NOTE"
	.sectionflags	@"SHF_NOTE_NV_TKINFO"
	.tkinfo
        /*0018*/ 	.word	0x00000002
        /*0030*/ 	.string	""
        /*0030*/ 	.string	"ptxas"
        /*0030*/ 	.string	"Cuda compilation tools, release 13.0, V13.0.88"
        /*0030*/ 	.string	"Build cuda_13.0.r13.0/compiler.36424714_0"
        /*0030*/ 	.string	"-arch sm_100 -m 64 "



//--------------------- .note.nv.cuinfo           --------------------------
	.section	.note.nv.cuinfo,"",@"SHT_NOTE"
	.sectionflags	@"SHF_NOTE_NV_CUINFO"
        /*0018*/ 	.short	0x0002
        /*001a*/ 	.short	0x0064
        /*001c*/ 	.short	0x0082
	.zero		2


//--------------------- .nv.info                  --------------------------
	.section	.nv.info,"",@"SHT_CUDA_INFO"
	.align	4


	//----- nvinfo : EIATTR_REGCOUNT
	.align		4
        /*0000*/ 	.byte	0x04, 0x2f
        /*0002*/ 	.short	(.L_1 - .L_0)
	.align		4
.L_0:
        /*0004*/ 	.word	index@(d_z_real)
        /*0008*/ 	.word	0x0000000c


	//----- nvinfo : EIATTR_FRAME_SIZE
	.align		4
.L_1:
        /*000c*/ 	.byte	0x04, 0x11
        /*000e*/ 	.short	(.L_3 - .L_2)
	.align		4
.L_2:
        /*0010*/ 	.word	index@(d_z_real)
        /*0014*/ 	.word	0x00000000


	//----- nvinfo : EIATTR_MIN_STACK_SIZE
	.align		4
.L_3:
        /*0018*/ 	.byte	0x04, 0x12
        /*001a*/ 	.short	(.L_5 - .L_4)
	.align		4
.L_4:
        /*001c*/ 	.word	index@(d_z_real)
        /*0020*/ 	.word	0x00000000
.L_5:


//--------------------- .nv.compat                --------------------------
	.section	.nv.compat,"",@"SHT_CUDA_COMPAT_INFO"
	.align	4
        /*0000*/ 	.byte	0x02, 0x09, 0x00, 0x00, 0x02, 0x02, 0x01, 0x00, 0x02, 0x05, 0x05, 0x00, 0x03, 0x07, 0x01, 0x01
        /*0010*/ 	.byte	0x02, 0x03, 0x00, 0x00, 0x02, 0x06, 0x01, 0x00, 0x04, 0x0b, 0x08, 0x00, 0x09, 0x00, 0x00, 0x00
        /*0020*/ 	.byte	0x00, 0x00, 0x00, 0x00


//--------------------- .nv.info.d_z_real         --------------------------
	.section	.nv.info.d_z_real,"",@"SHT_CUDA_INFO"
	.sectionflags	@""
	.align	4


	//----- nvinfo : EIATTR_CUDA_API_VERSION
	.align		4
        /*0000*/ 	.byte	0x04, 0x37
        /*0002*/ 	.short	(.L_7 - .L_6)
.L_6:
        /*0004*/ 	.word	0x00000082


	//----- nvinfo : EIATTR_KPARAM_INFO
	.align		4
.L_7:
        /*0008*/ 	.byte	0x04, 0x17
        /*000a*/ 	.short	(.L_9 - .L_8)
.L_8:
        /*000c*/ 	.word	0x00000000
        /*0010*/ 	.short	0x0005
        /*0012*/ 	.short	0x001c
        /*0014*/ 	.byte	0x00, 0xf0, 0x11, 0x00


	//----- nvinfo : EIATTR_KPARAM_INFO
	.align		4
.L_9:
        /*0018*/ 	.byte	0x04, 0x17
        /*001a*/ 	.short	(.L_11 - .L_10)
.L_10:
        /*001c*/ 	.word	0x00000000
        /*0020*/ 	.short	0x0004
        /*0022*/ 	.short	0x0018
        /*0024*/ 	.byte	0x00, 0xf0, 0x11, 0x00


	//----- nvinfo : EIATTR_KPARAM_INFO
	.align		4
.L_11:
        /*0028*/ 	.byte	0x04, 0x17
        /*002a*/ 	.short	(.L_13 - .L_12)
.L_12:
        /*002c*/ 	.word	0x00000000
        /*0030*/ 	.short	0x0003
        /*0032*/ 	.short	0x0014
        /*0034*/ 	.byte	0x00, 0xf0, 0x11, 0x00


	//----- nvinfo : EIATTR_KPARAM_INFO
	.align		4
.L_13:
        /*0038*/ 	.byte	0x04, 0x17
        /*003a*/ 	.short	(.L_15 - .L_14)
.L_14:
        /*003c*/ 	.word	0x00000000
        /*0040*/ 	.short	0x0002
        /*0042*/ 	.short	0x0010
        /*0044*/ 	.byte	0x00, 0xf0, 0x11, 0x00


	//----- nvinfo : EIATTR_KPARAM_INFO
	.align		4
.L_15:
        /*0048*/ 	.byte	0x04, 0x17
        /*004a*/ 	.short	(.L_17 - .L_16)
.L_16:
        /*004c*/ 	.word	0x00000000
        /*0050*/ 	.short	0x0001
        /*0052*/ 	.short	0x0008
        /*0054*/ 	.byte	0x00, 0xf5, 0x21, 0x00


	//----- nvinfo : EIATTR_KPARAM_INFO
	.align		4
.L_17:
        /*0058*/ 	.byte	0x04, 0x17
        /*005a*/ 	.short	(.L_19 - .L_18)
.L_18:
        /*005c*/ 	.word	0x00000000
        /*0060*/ 	.short	0x0000
        /*0062*/ 	.short	0x0000
        /*0064*/ 	.byte	0x00, 0xf5, 0x21, 0x00


	//----- nvinfo : EIATTR_SPARSE_MMA_MASK
	.align		4
.L_19:
        /*0068*/ 	.byte	0x03, 0x50
        /*006a*/ 	.short	0x0000


	//----- nvinfo : EIATTR_MAXREG_COUNT
	.align		4
        /*006c*/ 	.byte	0x03, 0x1b
        /*006e*/ 	.short	0x00ff


	//----- nvinfo : EIATTR_MERCURY_ISA_VERSION
	.align		4
        /*0070*/ 	.byte	0x03, 0x5f
        /*0072*/ 	.short	0x0101


	//----- nvinfo : EIATTR_VRC_CTA_INIT_COUNT
	.align		4
        /*0074*/ 	.byte	0x02, 0x4a
	.zero		1
	.zero		1


	//----- nvinfo : EIATTR_EXIT_INSTR_OFFSETS
	.align		4
        /*0078*/ 	.byte	0x04, 0x1c
        /*007a*/ 	.short	(.L_21 - .L_20)


	//   ....[0]....
.L_20:
        /*007c*/ 	.word	0x00000120


	//   ....[1]....
        /*0080*/ 	.word	0x00000280


	//   ....[2]....
        /*0084*/ 	.word	0x00000350


	//   ....[3]....
        /*0088*/ 	.word	0x000003a0


	//----- nvinfo : EIATTR_CRS_STACK_SIZE
	.align		4
.L_21:
        /*008c*/ 	.byte	0x04, 0x1e
        /*008e*/ 	.short	(.L_23 - .L_22)
.L_22:
        /*0090*/ 	.word	0x00000000


	//----- nvinfo : EIATTR_CBANK_PARAM_SIZE
	.align		4
.L_23:
        /*0094*/ 	.byte	0x03, 0x19
        /*0096*/ 	.short	0x0020


	//----- nvinfo : EIATTR_PARAM_CBANK
	.align		4
        /*0098*/ 	.byte	0x04, 0x0a
        /*009a*/ 	.short	(.L_25 - .L_24)
	.align		4
.L_24:
        /*009c*/ 	.word	index@(.nv.constant0.d_z_real)
        /*00a0*/ 	.short	0x0380
        /*00a2*/ 	.short	0x0020


	//----- nvinfo : EIATTR_SW_WAR
	.align		4
.L_25:
        /*00a4*/ 	.byte	0x04, 0x36
        /*00a6*/ 	.short	(.L_27 - .L_26)
.L_26:
        /*00a8*/ 	.word	0x00000008
.L_27:


//--------------------- .nv.callgraph             --------------------------
	.section	.nv.callgraph,"",@"SHT_CUDA_CALLGRAPH"
	.align	4
	.sectionentsize	8
	.align		4
        /*0000*/ 	.word	0x00000000
	.align		4
        /*0004*/ 	.word	0xffffffff
	.align		4
        /*0008*/ 	.word	0x00000000
	.align		4
        /*000c*/ 	.word	0xfffffffe
	.align		4
        /*0010*/ 	.word	0x00000000
	.align		4
        /*0014*/ 	.word	0xfffffffd
	.align		4
        /*0018*/ 	.word	0x00000000
	.align		4
        /*001c*/ 	.word	0xfffffffc


//--------------------- .text.d_z_real            --------------------------
	.section	.text.d_z_real,"ax",@progbits
	.align	128
        .global         d_z_real
        .type           d_z_real,@function
        .size           d_z_real,(.L_x_3 - d_z_real)
        .other          d_z_real,@"STO_CUDA_ENTRY STV_DEFAULT"
d_z_real:
.text.d_z_real:
[----:B------:R-:W-:Y:S01]  /*0000*/  LDC R1, c[0x0][0x37c] ;  /* 0x0000df00ff017b82 */ /* 0x000fe20000000800 */
[----:B------:R-:W0:Y:S07]  /*0010*/  S2R R0, SR_TID.Y ;  /* 0x0000000000007919 */ /* 0x000e2e0000002200 */
[----:B------:R-:W1:Y:S01]  /*0020*/  LDC R2, c[0x0][0x360] ;  /* 0x0000d800ff027b82 */ /* 0x000e620000000800 */
[----:B------:R-:W2:Y:S01]  /*0030*/  LDCU UR7, c[0x0][0x398] ;  /* 0x00007300ff0777ac */ /* 0x000ea20008000800 */
[----:B------:R-:W1:Y:S01]  /*0040*/  S2R R3, SR_TID.X ;  /* 0x0000000000037919 */ /* 0x000e620000002100 */
[----:B------:R-:W3:Y:S05]  /*0050*/  S2R R4, SR_TID.Z ;  /* 0x0000000000047919 */ /* 0x000eea0000002300 */
[----:B------:R-:W0:Y:S08]  /*0060*/  S2UR UR5, SR_CTAID.Y ;  /* 0x00000000000579c3 */ /* 0x000e300000002600 */
[----:B------:R-:W0:Y:S08]  /*0070*/  LDC R5, c[0x0][0x364] ;  /* 0x0000d900ff057b82 */ /* 0x000e300000000800 */
[----:B------:R-:W1:Y:S08]  /*0080*/  S2UR UR4, SR_CTAID.X ;  /* 0x00000000000479c3 */ /* 0x000e700000002500 */
[----:B------:R-:W4:Y:S08]  /*0090*/  LDC.64 R8, c[0x0][0x390] ;  /* 0x0000e400ff087b82 */ /* 0x000f300000000a00 */
[----:B------:R-:W3:Y:S01]  /*00a0*/  S2UR UR6, SR_CTAID.Z ;  /* 0x00000000000679c3 */ /* 0x000ee20000002700 */
[----:B0-----:R-:W-:-:S07]  /*00b0*/  IMAD R0, R5, UR5, R0 ;  /* 0x0000000505007c24 */ /* 0x001fce000f8e0200 */
[----:B------:R-:W3:Y:S01]  /*00c0*/  LDC R7, c[0x0][0x368] ;  /* 0x0000da00ff077b82 */ /* 0x000ee20000000800 */
[----:B-1----:R-:W-:Y:S01]  /*00d0*/  IMAD R3, R2, UR4, R3 ;  /* 0x0000000402037c24 */ /* 0x002fe2000f8e0203 */
[----:B----4-:R-:W-:-:S04]  /*00e0*/  ISETP.GE.U32.AND P0, PT, R0, R9, PT ;  /* 0x000000090000720c */ /* 0x010fc80003f06070 */
[----:B------:R-:W-:Y:S01]  /*00f0*/  ISETP.GE.U32.OR P0, PT, R3, R8, P0 ;  /* 0x000000080300720c */ /* 0x000fe20000706470 */
[----:B---3--:R-:W-:-:S05]  /*0100*/  IMAD R2, R7, UR6, R4 ;  /* 0x0000000607027c24 */ /* 0x008fca000f8e0204 */
[----:B--2---:R-:W-:-:S13]  /*0110*/  ISETP.GE.U32.OR P0, PT, R2, UR7, P0 ;  /* 0x0000000702007c0c */ /* 0x004fda0008706470 */
[----:B------:R-:W-:Y:S05]  /*0120*/  @P0 EXIT ;  /* 0x000000000000094d */ /* 0x000fea0003800000 */
[C---:B------:R-:W-:Y:S01]  /*0130*/  ISETP.NE.AND P0, PT, R2.reuse, RZ, PT ;  /* 0x000000ff0200720c */ /* 0x040fe20003f05270 */
[----:B------:R-:W-:Y:S01]  /*0140*/  IMAD R0, R2, R9, R0 ;  /* 0x0000000902007224 */ /* 0x000fe200078e0200 */
[----:B------:R-:W0:Y:S03]  /*0150*/  LDCU.64 UR4, c[0x0][0x358] ;  /* 0x00006b00ff0477ac */ /* 0x000e260008000a00 */
[----:B------:R-:W-:-:S08]  /*0160*/  IMAD R0, R0, R8, R3 ;  /* 0x0000000800007224 */ /* 0x000fd000078e0203 */
[----:B------:R-:W-:Y:S05]  /*0170*/  @!P0 BRA `(.L_x_0) ;  /* 0x0000000000448947 */ /* 0x000fea0003800000 */
[----:B------:R-:W1:Y:S01]  /*0180*/  LDCU.128 UR8, c[0x0][0x380] ;  /* 0x00007000ff0877ac */ /* 0x000e620008000c00 */
[----:B------:R-:W-:Y:S02]  /*0190*/  IMAD R5, R9, R8, RZ ;  /* 0x0000000809057224 */ /* 0x000fe400078e02ff */
[----:B------:R-:W-:-:S03]  /*01a0*/  IMAD.SHL.U32 R6, R0, 0x4, RZ ;  /* 0x0000000400067824 */ /* 0x000fc600078e00ff */
[----:B------:R-:W-:Y:S02]  /*01b0*/  IADD3 R5, P1, PT, -R5, R0, RZ ;  /* 0x0000000005057210 */ /* 0x000fe40007f3e1ff */
[----:B------:R-:W-:-:S03]  /*01c0*/  SHF.R.U32.HI R0, RZ, 0x1e, R0 ;  /* 0x0000001eff007819 */ /* 0x000fc60000011600 */
[----:B------:R-:W-:Y:S01]  /*01d0*/  IMAD.X R8, RZ, RZ, -0x1, P1 ;  /* 0xffffffffff087424 */ /* 0x000fe200008e06ff */
[C---:B-1----:R-:W-:Y:S02]  /*01e0*/  LEA R4, P2, R5.reuse, UR10, 0x2 ;  /* 0x0000000a05047c11 */ /* 0x042fe4000f8410ff */
[----:B------:R-:W-:Y:S02]  /*01f0*/  IADD3 R2, P0, PT, R6, UR10, RZ ;  /* 0x0000000a06027c10 */ /* 0x000fe4000ff1e0ff */
[----:B------:R-:W-:Y:S02]  /*0200*/  LEA.HI.X R5, R5, UR11, R8, 0x2, P2 ;  /* 0x0000000b05057c11 */ /* 0x000fe400090f1408 */
[----:B------:R-:W-:-:S04]  /*0210*/  IADD3.X R3, PT, PT, R0, UR11, RZ, P0, !PT ;  /* 0x0000000b00037c10 */ /* 0x000fc800087fe4ff */
[----:B0-----:R-:W2:Y:S04]  /*0220*/  LDG.E R5, desc[UR4][R4.64] ;  /* 0x0000000404057981 */ /* 0x001ea8000c1e1900 */
[----:B------:R-:W2:Y:S01]  /*0230*/  LDG.E R2, desc[UR4][R2.64] ;  /* 0x0000000402027981 */ /* 0x000ea2000c1e1900 */
[----:B------:R-:W-:-:S04]  /*0240*/  IADD3 R6, P0, PT, R6, UR8, RZ ;  /* 0x0000000806067c10 */ /* 0x000fc8000ff1e0ff */
[----:B------:R-:W-:Y:S01]  /*0250*/  IADD3.X R7, PT, PT, R0, UR9, RZ, P0, !PT ;  /* 0x0000000900077c10 */ /* 0x000fe200087fe4ff */
[----:B--2---:R-:W-:-:S05]  /*0260*/  FADD R9, R2, -R5 ;  /* 0x8000000502097221 */ /* 0x004fca0000000000 */
[----:B------:R-:W-:Y:S01]  /*0270*/  STG.E desc[UR4][R6.64], R9 ;  /* 0x0000000906007986 */ /* 0x000fe2000c101904 */
[----:B------:R-:W-:Y:S05]  /*0280*/  EXIT ;  /* 0x000000000000794d */ /* 0x000fea0003800000 */
.L_x_0:
[----:B------:R-:W1:Y:S02]  /*0290*/  LDCU UR6, c[0x0][0x39c] ;  /* 0x00007380ff0677ac */ /* 0x000e640008000800 */
[----:B-1----:R-:W-:-:S09]  /*02a0*/  UISETP.NE.AND UP0, UPT, UR6, URZ, UPT ;  /* 0x000000ff0600728c */ /* 0x002fd2000bf05270 */
[----:B------:R-:W-:Y:S05]  /*02b0*/  BRA.U !UP0, `(.L_x_1) ;  /* 0x0000000108287547 */ /* 0x000fea000b800000 */
[----:B------:R-:W1:Y:S01]  /*02c0*/  LDCU.128 UR8, c[0x0][0x380] ;  /* 0x00007000ff0877ac */ /* 0x000e620008000c00 */
[----:B------:R-:W-:Y:S01]  /*02d0*/  IMAD.SHL.U32 R4, R0, 0x4, RZ ;  /* 0x0000000400047824 */ /* 0x000fe200078e00ff */
[----:B------:R-:W-:-:S04]  /*02e0*/  SHF.R.U32.HI R0, RZ, 0x1e, R0 ;  /* 0x0000001eff007819 */ /* 0x000fc80000011600 */
[----:B-1----:R-:W-:-:S04]  /*02f0*/  IADD3 R2, P0, PT, R4, UR10, RZ ;  /* 0x0000000a04027c10 */ /* 0x002fc8000ff1e0ff */
[----:B------:R-:W-:-:S06]  /*0300*/  IADD3.X R3, PT, PT, R0, UR11, RZ, P0, !PT ;  /* 0x0000000b00037c10 */ /* 0x000fcc00087fe4ff */
[----:B0-----:R-:W2:Y:S01]  /*0310*/  LDG.E R3, desc[UR4][R2.64] ;  /* 0x0000000402037981 */ /* 0x001ea2000c1e1900 */
[----:B------:R-:W-:-:S04]  /*0320*/  IADD3 R4, P0, PT, R4, UR8, RZ ;  /* 0x0000000804047c10 */ /* 0x000fc8000ff1e0ff */
[----:B------:R-:W-:-:S05]  /*0330*/  IADD3.X R5, PT, PT, R0, UR9, RZ, P0, !PT ;  /* 0x0000000900057c10 */ /* 0x000fca00087fe4ff */
[----:B--2---:R-:W-:Y:S01]  /*0340*/  STG.E desc[UR4][R4.64], R3 ;  /* 0x0000000304007986 */ /* 0x004fe2000c101904 */
[----:B------:R-:W-:Y:S05]  /*0350*/  EXIT ;  /* 0x000000000000794d */ /* 0x000fea0003800000 */
.L_x_1:
[----:B------:R-:W1:Y:S02]  /*0360*/  LDCU.64 UR6, c[0x0][0x380] ;  /* 0x00007000ff0677ac */ /* 0x000e640008000a00 */
[----:B-1----:R-:W-:-:S04]  /*0370*/  LEA R2, P0, R0, UR6, 0x2 ;  /* 0x0000000600027c11 */ /* 0x002fc8000f8010ff */
[----:B------:R-:W-:-:S05]  /*0380*/  LEA.HI.X R3, R0, UR7, RZ, 0x2, P0 ;  /* 0x0000000700037c11 */ /* 0x000fca00080f14ff */
[----:B0-----:R-:W-:Y:S01]  /*0390*/  STG.E desc[UR4][R2.64], RZ ;  /* 0x000000ff02007986 */ /* 0x001fe2000c101904 */
[----:B------:R-:W-:Y:S05]  /*03a0*/  EXIT ;  /* 0x000000000000794d */ /* 0x000fea0003800000 */
.L_x_2:
[----:B------:R-:W-:-:S00]  /*03b0*/  BRA `(.L_x_2) ;  /* 0xfffffffc00fc7947 */ /* 0x000fc0000383ffff */
[----:B------:R-:W-:-:S00]  /*03c0*/  NOP ;  /* 0x0000000000007918 */ /* 0x000fc00000000000 */
        /* <DEDUP_REMOVED lines=11> */
.L_x_3:


//--------------------- .nv.shared.reserved.0     --------------------------
	.section	.nv.shared.reserved.0,"aw",@nobits
	.weak		__nv_reservedSMEM_offset_0_alias
	.size		__nv_reservedSMEM_offset_0_alias, 0, 64
	.other		__nv_reservedSMEM_offset_0_alias,@"STO_CUDA_RESERVED_SHARED STV_DEFAULT"
__nv_reservedSMEM_offset_0_alias:
	.zero		0
	.zero		64


//--------------------- .nv.constant0.d_z_real    --------------------------
	.section	.nv.constant0.d_z_real,"a",@progbits
	.sectionflags	@""
	.align	4
.nv.constant0.d_z_real:
	.zero		928


//--------------------- SYMBOLS --------------------------

	.type		.nv.reservedSmem.offset0,@object
	.size		.nv.reservedSmem.offset0,0x4
